//
// Generated by NVIDIA NVVM Compiler
//
// Compiler Build ID: CL-36424714
// Cuda compilation tools, release 13.0, V13.0.88
// Based on NVVM 20.0.0
//

.version 9.0
.target sm_100
.address_size 64

	// .globl	_Z12simpleKernelPiii
.extern .func  (.param .b32 func_retval0) vprintf
(
	.param .b64 vprintf_param_0,
	.param .b64 vprintf_param_1
)
;
.global .align 1 .b8 $str[18] = {105, 100, 120, 58, 32, 37, 100, 44, 32, 105, 100, 121, 58, 32, 37, 100, 10};

.visible .entry _Z12simpleKernelPiii(
	.param .u64 .ptr .align 1 _Z12simpleKernelPiii_param_0,
	.param .u32 _Z12simpleKernelPiii_param_1,
	.param .u32 _Z12simpleKernelPiii_param_2
)
{
	.local .align 8 .b8 	__local_depot0[8];
	.reg .b64 	%SP;
	.reg .b64 	%SPL;
	.reg .pred 	%p<4>;
	.reg .b32 	%r<17>;
	.reg .b64 	%rd<9>;

	mov.u64 	%SPL, __local_depot0;
	cvta.local.u64 	%SP, %SPL;
	ld.param.u64 	%rd1, [_Z12simpleKernelPiii_param_0];
	ld.param.u32 	%r3, [_Z12simpleKernelPiii_param_1];
	ld.param.u32 	%r4, [_Z12simpleKernelPiii_param_2];
	mov.u32 	%r6, %ctaid.x;
	mov.u32 	%r7, %ntid.x;
	mov.u32 	%r8, %tid.x;
	mad.lo.s32 	%r1, %r6, %r7, %r8;
	mov.u32 	%r9, %ctaid.y;
	mov.u32 	%r10, %ntid.y;
	mov.u32 	%r11, %tid.y;
	mad.lo.s32 	%r12, %r9, %r10, %r11;
	setp.ge.s32 	%p1, %r1, %r3;
	setp.ge.s32 	%p2, %r12, %r4;
	or.pred  	%p3, %p1, %p2;
	@%p3 bra 	$L__BB0_2;
	add.u64 	%rd2, %SP, 0;
	add.u64 	%rd3, %SPL, 0;
	cvta.to.global.u64 	%rd4, %rd1;
	st.local.v2.u32 	[%rd3], {%r1, %r12};
	mov.u64 	%rd5, $str;
	cvta.global.u64 	%rd6, %rd5;
	{ // callseq 0, 0
	.param .b64 param0;
	st.param.b64 	[param0], %rd6;
	.param .b64 param1;
	st.param.b64 	[param1], %rd2;
	.param .b32 retval0;
	call.uni (retval0), 
	vprintf, 
	(
	param0, 
	param1
	);
	ld.param.b32 	%r13, [retval0];
	} // callseq 0
	mad.lo.s32 	%r15, %r3, %r12, %r1;
	add.s32 	%r16, %r1, %r12;
	mul.wide.s32 	%rd7, %r15, 4;
	add.s64 	%rd8, %rd4, %rd7;
	st.global.u32 	[%rd8], %r16;
$L__BB0_2:
	ret;

}


// ===== COMPILED SASS (sm_100) =====

	.target	sm_100

	.elftype	@"ET_EXEC"


//--------------------- .note.nv.tkinfo           --------------------------
	.section	.note.nv.tkinfo,"",@"SHT_NOTE"
	.sectionflags	@"SHF_NOTE_NV_TKINFO"
	.tkinfo
        /*0018*/ 	.word	0x00000002
        /*0030*/ 	.string	""
        /*0030*/ 	.string	"ptxas"
        /*0030*/ 	.string	"Cuda compilation tools, release 13.0, V13.0.88"
        /*0030*/ 	.string	"Build cuda_13.0.r13.0/compiler.36424714_0"
        /*0030*/ 	.string	"-arch sm_100 -m 64 "



//--------------------- .note.nv.cuinfo           --------------------------
	.section	.note.nv.cuinfo,"",@"SHT_NOTE"
	.sectionflags	@"SHF_NOTE_NV_CUINFO"
        /*0018*/ 	.short	0x0002
        /*001a*/ 	.short	0x0064
        /*001c*/ 	.short	0x0082
	.zero		2


//--------------------- .nv.info                  --------------------------
	.section	.nv.info,"",@"SHT_CUDA_INFO"
	.align	4


	//----- nvinfo : EIATTR_REGCOUNT
	.align		4
        /*0000*/ 	.byte	0x04, 0x2f
        /*0002*/ 	.short	(.L_2 - .L_1)
	.align		4
.L_1:
        /*0004*/ 	.word	index@(_Z12simpleKernelPiii)
        /*0008*/ 	.word	0x00000018


	//----- nvinfo : EIATTR_FRAME_SIZE
	.align		4
.L_2:
        /*000c*/ 	.byte	0x04, 0x11
        /*000e*/ 	.short	(.L_4 - .L_3)
	.align		4
.L_3:
        /*0010*/ 	.word	index@(_Z12simpleKernelPiii)
        /*0014*/ 	.word	0x00000008


	//----- nvinfo : EIATTR_MIN_STACK_SIZE
	.align		4
.L_4:
        /*0018*/ 	.byte	0x04, 0x12
        /*001a*/ 	.short	(.L_6 - .L_5)
	.align		4
.L_5:
        /*001c*/ 	.word	index@(_Z12simpleKernelPiii)
        /*0020*/ 	.word	0x00000008
.L_6:


//--------------------- .nv.compat                --------------------------
	.section	.nv.compat,"",@"SHT_CUDA_COMPAT_INFO"
	.align	4
        /*0000*/ 	.byte	0x02, 0x09, 0x00, 0x00, 0x02, 0x02, 0x01, 0x00, 0x02, 0x05, 0x05, 0x00, 0x03, 0x07, 0x01, 0x01
        /*0010*/ 	.byte	0x02, 0x03, 0x00, 0x00, 0x02, 0x06, 0x01, 0x00, 0x04, 0x0b, 0x08, 0x00, 0x09, 0x00, 0x00, 0x00
        /*0020*/ 	.byte	0x00, 0x00, 0x00, 0x00


//--------------------- .nv.info._Z12simpleKernelPiii --------------------------
	.section	.nv.info._Z12simpleKernelPiii,"",@"SHT_CUDA_INFO"
	.sectionflags	@""
	.align	4


	//----- nvinfo : EIATTR_CUDA_API_VERSION
	.align		4
        /*0000*/ 	.byte	0x04, 0x37
        /*0002*/ 	.short	(.L_8 - .L_7)
.L_7:
        /*0004*/ 	.word	0x00000082


	//----- nvinfo : EIATTR_KPARAM_INFO
	.align		4
.L_8:
        /*0008*/ 	.byte	0x04, 0x17
        /*000a*/ 	.short	(.L_10 - .L_9)
.L_9:
        /*000c*/ 	.word	0x00000000
        /*0010*/ 	.short	0x0002
        /*0012*/ 	.short	0x000c
        /*0014*/ 	.byte	0x00, 0xf0, 0x11, 0x00


	//----- nvinfo : EIATTR_KPARAM_INFO
	.align		4
.L_10:
        /*0018*/ 	.byte	0x04, 0x17
        /*001a*/ 	.short	(.L_12 - .L_11)
.L_11:
        /*001c*/ 	.word	0x00000000
        /*0020*/ 	.short	0x0001
        /*0022*/ 	.short	0x0008
        /*0024*/ 	.byte	0x00, 0xf0, 0x11, 0x00


	//----- nvinfo : EIATTR_KPARAM_INFO
	.align		4
.L_12:
        /*0028*/ 	.byte	0x04, 0x17
        /*002a*/ 	.short	(.L_14 - .L_13)
.L_13:
        /*002c*/ 	.word	0x00000000
        /*0030*/ 	.short	0x0000
        /*0032*/ 	.short	0x0000
        /*0034*/ 	.byte	0x00, 0xf5, 0x21, 0x00


	//----- nvinfo : EIATTR_SPARSE_MMA_MASK
	.align		4
.L_14:
        /*0038*/ 	.byte	0x03, 0x50
        /*003a*/ 	.short	0x0000


	//----- nvinfo : EIATTR_MAXREG_COUNT
	.align		4
        /*003c*/ 	.byte	0x03, 0x1b
        /*003e*/ 	.short	0x00ff


	//----- nvinfo : EIATTR_EXTERNS
	.align		4
        /*0040*/ 	.byte	0x04, 0x0f
        /*0042*/ 	.short	(.L_16 - .L_15)


	//   ....[0]....
	.align		4
.L_15:
        /*0044*/ 	.word	index@(vprintf)


	//----- nvinfo : EIATTR_MERCURY_ISA_VERSION
	.align		4
.L_16:
        /*0048*/ 	.byte	0x03, 0x5f
        /*004a*/ 	.short	0x0101


	//----- nvinfo : EIATTR_VRC_CTA_INIT_COUNT
	.align		4
        /*004c*/ 	.byte	0x02, 0x4a
	.zero		1
	.zero		1


	//----- nvinfo : EIATTR_SYSCALL_OFFSETS
	.align		4
        /*0050*/ 	.byte	0x04, 0x46
        /*0052*/ 	.short	(.L_18 - .L_17)


	//   ....[0]....
.L_17:
        /*0054*/ 	.word	0x000001a0


	//----- nvinfo : EIATTR_EXIT_INSTR_OFFSETS
	.align		4
.L_18:
        /*0058*/ 	.byte	0x04, 0x1c
        /*005a*/ 	.short	(.L_20 - .L_19)


	//   ....[0]....
.L_19:
        /*005c*/ 	.word	0x00000110


	//   ....[1]....
        /*0060*/ 	.word	0x00000210


	//----- nvinfo : EIATTR_CRS_STACK_SIZE
	.align		4
.L_20:
        /*0064*/ 	.byte	0x04, 0x1e
        /*0066*/ 	.short	(.L_22 - .L_21)
.L_21:
        /*0068*/ 	.word	0x00000000


	//----- nvinfo : EIATTR_CBANK_PARAM_SIZE
	.align		4
.L_22:
        /*006c*/ 	.byte	0x03, 0x19
        /*006e*/ 	.short	0x0010


	//----- nvinfo : EIATTR_PARAM_CBANK
	.align		4
        /*0070*/ 	.byte	0x04, 0x0a
        /*0072*/ 	.short	(.L_24 - .L_23)
	.align		4
.L_23:
        /*0074*/ 	.word	index@(.nv.constant0._Z12simpleKernelPiii)
        /*0078*/ 	.short	0x0380
        /*007a*/ 	.short	0x0010


	//----- nvinfo : EIATTR_SW_WAR
	.align		4
.L_24:
        /*007c*/ 	.byte	0x04, 0x36
        /*007e*/ 	.short	(.L_26 - .L_25)
.L_25:
        /*0080*/ 	.word	0x00000008
.L_26:


//--------------------- .nv.callgraph             --------------------------
	.section	.nv.callgraph,"",@"SHT_CUDA_CALLGRAPH"
	.align	4
	.sectionentsize	8
	.align		4
        /*0000*/ 	.word	0x00000000
	.align		4
        /*0004*/ 	.word	0xffffffff
	.align		4
        /*0008*/ 	.word	index@(_Z12simpleKernelPiii)
	.align		4
        /*000c*/ 	.word	index@(vprintf)
	.align		4
        /*0010*/ 	.word	0x00000000
	.align		4
        /*0014*/ 	.word	0xfffffffe
	.align		4
        /*0018*/ 	.word	0x00000000
	.align		4
        /*001c*/ 	.word	0xfffffffd
	.align		4
        /*0020*/ 	.word	0x00000000
	.align		4
        /*0024*/ 	.word	0xfffffffc


//--------------------- .nv.constant4             --------------------------
	.section	.nv.constant4,"a",@progbits
	.align	8
	.align		8
.nv.constant4:
        /*0000*/ 	.dword	vprintf
	.align		8
        /*0008*/ 	.dword	$str


//--------------------- .text._Z12simpleKernelPiii --------------------------
	.section	.text._Z12simpleKernelPiii,"ax",@progbits
	.align	128
        .global         _Z12simpleKernelPiii
        .type           _Z12simpleKernelPiii,@function
        .size           _Z12simpleKernelPiii,(.L_x_2 - _Z12simpleKernelPiii)
        .other          _Z12simpleKernelPiii,@"STO_CUDA_ENTRY STV_DEFAULT"
_Z12simpleKernelPiii:
.text._Z12simpleKernelPiii:
[----:B------:R-:W0:Y:S01]  /*0000*/  LDC R1, c[0x0][0x37c] ;  /* 0x0000df00ff017b82 */ /* 0x000e220000000800 */
[----:B------:R-:W1:Y:S01]  /*0010*/  S2R R0, SR_TID.Y ;  /* 0x0000000000007919 */ /* 0x000e620000002200 */
[----:B------:R-:W2:Y:S06]  /*0020*/  LDCU UR5, c[0x0][0x2fc] ;  /* 0x00005f80ff0577ac */ /* 0x000eac0008000800 */
[----:B------:R-:W3:Y:S01]  /*0030*/  LDC R16, c[0x0][0x360] ;  /* 0x0000d800ff107b82 */ /* 0x000ee20000000800 */
[----:B0-----:R-:W-:Y:S01]  /*0040*/  VIADD R1, R1, 0xfffffff8 ;  /* 0xfffffff801017836 */ /* 0x001fe20000000000 */
[----:B------:R-:W3:Y:S01]  /*0050*/  S2R R3, SR_TID.X ;  /* 0x0000000000037919 */ /* 0x000ee20000002100 */
[----:B------:R-:W0:Y:S01]  /*0060*/  LDCU.64 UR8, c[0x0][0x388] ;  /* 0x00007100ff0877ac */ /* 0x000e220008000a00 */
[----:B------:R-:W4:Y:S04]  /*0070*/  LDCU UR4, c[0x0][0x2f8] ;  /* 0x00005f00ff0477ac */ /* 0x000f280008000800 */
[----:B------:R-:W1:Y:S08]  /*0080*/  S2UR UR7, SR_CTAID.Y ;  /* 0x00000000000779c3 */ /* 0x000e700000002600 */
[----:B------:R-:W1:Y:S08]  /*0090*/  LDC R17, c[0x0][0x364] ;  /* 0x0000d900ff117b82 */ /* 0x000e700000000800 */
[----:B------:R-:W3:Y:S01]  /*00a0*/  S2UR UR6, SR_CTAID.X ;  /* 0x00000000000679c3 */ /* 0x000ee20000002500 */
[----:B----4-:R-:W-:-:S04]  /*00b0*/  IADD3 R6, P1, PT, R1, UR4, RZ ;  /* 0x0000000401067c10 */ /* 0x010fc8000ff3e0ff */
[----:B--2---:R-:W-:Y:S01]  /*00c0*/  IADD3.X R7, PT, PT, RZ, UR5, RZ, P1, !PT ;  /* 0x00000005ff077c10 */ /* 0x004fe20008ffe4ff */
[----:B-1----:R-:W-:-:S05]  /*00d0*/  IMAD R17, R17, UR7, R0 ;  /* 0x0000000711117c24 */ /* 0x002fca000f8e0200 */
[----:B0-----:R-:W-:Y:S01]  /*00e0*/  ISETP.GE.AND P0, PT, R17, UR9, PT ;  /* 0x0000000911007c0c */ /* 0x001fe2000bf06270 */
[----:B---3--:R-:W-:-:S05]  /*00f0*/  IMAD R16, R16, UR6, R3 ;  /* 0x0000000610107c24 */ /* 0x008fca000f8e0203 */
[----:B------:R-:W-:-:S13]  /*0100*/  ISETP.GE.OR P0, PT, R16, UR8, P0 ;  /* 0x0000000810007c0c */ /* 0x000fda0008706670 */
[----:B------:R-:W-:Y:S05]  /*0110*/  @P0 EXIT ;  /* 0x000000000000094d */ /* 0x000fea0003800000 */
[----:B------:R-:W-:Y:S01]  /*0120*/  MOV R0, 0x0 ;  /* 0x0000000000007802 */ /* 0x000fe20000000f00 */
[----:B------:R0:W-:Y:S01]  /*0130*/  STL.64 [R1], R16 ;  /* 0x0000001001007387 */ /* 0x0001e20000100a00 */
[----:B------:R-:W1:Y:S02]  /*0140*/  LDCU.64 UR4, c[0x4][0x8] ;  /* 0x01000100ff0477ac */ /* 0x000e640008000a00 */
[----:B------:R0:W2:Y:S01]  /*0150*/  LDC.64 R2, c[0x4][R0] ;  /* 0x0100000000027b82 */ /* 0x0000a20000000a00 */
[----:B------:R-:W3:Y:S01]  /*0160*/  LDCU.64 UR36, c[0x0][0x358] ;  /* 0x00006b00ff2477ac */ /* 0x000ee20008000a00 */
[----:B-1----:R-:W-:Y:S01]  /*0170*/  IMAD.U32 R4, RZ, RZ, UR4 ;  /* 0x00000004ff047e24 */ /* 0x002fe2000f8e00ff */
[----:B0-----:R-:W-:-:S07]  /*0180*/  MOV R5, UR5 ;  /* 0x0000000500057c02 */ /* 0x001fce0008000f00 */
[----:B------:R-:W-:-:S07]  /*0190*/  LEPC R20, `(.L_x_0) ;  /* 0x000000001014794e */ /* 0x000fce0000000000 */
[----:B--23--:R-:W-:Y:S05]  /*01a0*/  CALL.ABS.NOINC R2 ;  /* 0x0000000002007343 */ /* 0x00cfea0003c00000 */
.L_x_0:
[----:B------:R-:W0:Y:S01]  /*01b0*/  LDC.64 R2, c[0x0][0x380] ;  /* 0x0000e000ff027b82 */ /* 0x000e220000000a00 */
[----:B------:R-:W1:Y:S02]  /*01c0*/  LDCU UR4, c[0x0][0x388] ;  /* 0x00007100ff0477ac */ /* 0x000e640008000800 */
[----:B-1----:R-:W-:Y:S02]  /*01d0*/  IMAD R5, R17, UR4, R16 ;  /* 0x0000000411057c24 */ /* 0x002fe4000f8e0210 */
[----:B------:R-:W-:Y:S02]  /*01e0*/  IMAD.IADD R17, R16, 0x1, R17 ;  /* 0x0000000110117824 */ /* 0x000fe400078e0211 */
[----:B0-----:R-:W-:-:S05]  /*01f0*/  IMAD.WIDE R2, R5, 0x4, R2 ;  /* 0x0000000405027825 */ /* 0x001fca00078e0202 */
[----:B------:R-:W-:Y:S01]  /*0200*/  STG.E desc[UR36][R2.64], R17 ;  /* 0x0000001102007986 */ /* 0x000fe2000c101924 */
[----:B------:R-:W-:Y:S05]  /*0210*/  EXIT ;  /* 0x000000000000794d */ /* 0x000fea0003800000 */
.L_x_1:
[----:B------:R-:W-:-:S00]  /*0220*/  BRA `(.L_x_1) ;  /* 0xfffffffc00fc7947 */ /* 0x000fc0000383ffff */
[----:B------:R-:W-:-:S00]  /*0230*/  NOP ;  /* 0x0000000000007918 */ /* 0x000fc00000000000 */
        /* <DEDUP_REMOVED lines=12> */
.L_x_2:


//--------------------- .nv.global.init           --------------------------
	.section	.nv.global.init,"aw",@progbits
.nv.global.init:
	.type		$str,@object
	.size		$str,(.L_0 - $str)
$str:
        /*0000*/ 	.byte	0x69, 0x64, 0x78, 0x3a, 0x20, 0x25, 0x64, 0x2c, 0x20, 0x69, 0x64, 0x79, 0x3a, 0x20, 0x25, 0x64
        /*0010*/ 	.byte	0x0a, 0x00
.L_0:


//--------------------- .nv.shared.reserved.0     --------------------------
	.section	.nv.shared.reserved.0,"aw",@nobits
	.weak		__nv_reservedSMEM_offset_0_alias
	.size		__nv_reservedSMEM_offset_0_alias, 0, 64
	.other		__nv_reservedSMEM_offset_0_alias,@"STO_CUDA_RESERVED_SHARED STV_DEFAULT"
__nv_reservedSMEM_offset_0_alias:
	.zero		0
	.zero		64


//--------------------- .nv.constant0._Z12simpleKernelPiii --------------------------
	.section	.nv.constant0._Z12simpleKernelPiii,"a",@progbits
	.sectionflags	@""
	.align	4
.nv.constant0._Z12simpleKernelPiii:
	.zero		912


//--------------------- SYMBOLS --------------------------

	.type		.nv.reservedSmem.offset0,@object
	.size		.nv.reservedSmem.offset0,0x4
	.type		vprintf,@function
